//
// Generated by NVIDIA NVVM Compiler
//
// Compiler Build ID: CL-36424714
// Cuda compilation tools, release 13.0, V13.0.88
// Based on NVVM 20.0.0
//

.version 9.0
.target sm_100
.address_size 64

	// .globl	_Z3dotPfS_S_
// _ZZ3dotPfS_S_E5cache has been demoted

.visible .entry _Z3dotPfS_S_(
	.param .u64 .ptr .align 1 _Z3dotPfS_S__param_0,
	.param .u64 .ptr .align 1 _Z3dotPfS_S__param_1,
	.param .u64 .ptr .align 1 _Z3dotPfS_S__param_2
)
{
	.reg .pred 	%p<7>;
	.reg .b32 	%r<18>;
	.reg .b32 	%f<14>;
	.reg .b64 	%rd<12>;
	// demoted variable
	.shared .align 4 .b8 _ZZ3dotPfS_S_E5cache[1024];
	ld.param.u64 	%rd3, [_Z3dotPfS_S__param_0];
	ld.param.u64 	%rd4, [_Z3dotPfS_S__param_1];
	ld.param.u64 	%rd5, [_Z3dotPfS_S__param_2];
	mov.u32 	%r1, %tid.x;
	mov.u32 	%r2, %ctaid.x;
	mov.u32 	%r17, %ntid.x;
	mad.lo.s32 	%r16, %r2, %r17, %r1;
	setp.gt.s32 	%p1, %r16, -1359738369;
	mov.f32 	%f13, 0f00000000;
	@%p1 bra 	$L__BB0_3;
	mov.u32 	%r11, %nctaid.x;
	mul.lo.s32 	%r5, %r17, %r11;
	cvta.to.global.u64 	%rd1, %rd3;
	cvta.to.global.u64 	%rd2, %rd4;
	mov.f32 	%f13, 0f00000000;
$L__BB0_2:
	mul.wide.s32 	%rd6, %r16, 4;
	add.s64 	%rd7, %rd1, %rd6;
	ld.global.f32 	%f6, [%rd7];
	add.s64 	%rd8, %rd2, %rd6;
	ld.global.f32 	%f7, [%rd8];
	fma.rn.f32 	%f13, %f6, %f7, %f13;
	add.s32 	%r16, %r16, %r5;
	setp.lt.s32 	%p2, %r16, -1359738368;
	@%p2 bra 	$L__BB0_2;
$L__BB0_3:
	shl.b32 	%r12, %r1, 2;
	mov.u32 	%r13, _ZZ3dotPfS_S_E5cache;
	add.s32 	%r8, %r13, %r12;
	st.shared.f32 	[%r8], %f13;
	bar.sync 	0;
	setp.lt.u32 	%p3, %r17, 2;
	@%p3 bra 	$L__BB0_7;
$L__BB0_4:
	shr.u32 	%r10, %r17, 1;
	setp.ge.u32 	%p4, %r1, %r10;
	@%p4 bra 	$L__BB0_6;
	shl.b32 	%r14, %r10, 2;
	add.s32 	%r15, %r8, %r14;
	ld.shared.f32 	%f8, [%r15];
	ld.shared.f32 	%f9, [%r8];
	add.f32 	%f10, %f8, %f9;
	st.shared.f32 	[%r8], %f10;
$L__BB0_6:
	bar.sync 	0;
	setp.gt.u32 	%p5, %r17, 3;
	mov.u32 	%r17, %r10;
	@%p5 bra 	$L__BB0_4;
$L__BB0_7:
	setp.ne.s32 	%p6, %r1, 0;
	@%p6 bra 	$L__BB0_9;
	ld.shared.f32 	%f11, [_ZZ3dotPfS_S_E5cache];
	cvta.to.global.u64 	%rd9, %rd5;
	mul.wide.u32 	%rd10, %r2, 4;
	add.s64 	%rd11, %rd9, %rd10;
	st.global.f32 	[%rd11], %f11;
$L__BB0_9:
	ret;

}


// ===== COMPILED SASS (sm_100) =====

	.target	sm_100

	.elftype	@"ET_EXEC"


//--------------------- .note.nv.tkinfo           --------------------------
	.section	.note.nv.tkinfo,"",@"SHT_NOTE"
	.sectionflags	@"SHF_NOTE_NV_TKINFO"
	.tkinfo
        /*0018*/ 	.word	0x00000002
        /*0030*/ 	.string	""
        /*0030*/ 	.string	"ptxas"
        /*0030*/ 	.string	"Cuda compilation tools, release 13.0, V13.0.88"
        /*0030*/ 	.string	"Build cuda_13.0.r13.0/compiler.36424714_0"
        /*0030*/ 	.string	"-arch sm_100 -m 64 "



//--------------------- .note.nv.cuinfo           --------------------------
	.section	.note.nv.cuinfo,"",@"SHT_NOTE"
	.sectionflags	@"SHF_NOTE_NV_CUINFO"
        /*0018*/ 	.short	0x0002
        /*001a*/ 	.short	0x0064
        /*001c*/ 	.short	0x0082
	.zero		2


//--------------------- .nv.info                  --------------------------
	.section	.nv.info,"",@"SHT_CUDA_INFO"
	.align	4


	//----- nvinfo : EIATTR_REGCOUNT
	.align		4
        /*0000*/ 	.byte	0x04, 0x2f
        /*0002*/ 	.short	(.L_1 - .L_0)
	.align		4
.L_0:
        /*0004*/ 	.word	index@(_Z3dotPfS_S_)
        /*0008*/ 	.word	0x00000012


	//----- nvinfo : EIATTR_FRAME_SIZE
	.align		4
.L_1:
        /*000c*/ 	.byte	0x04, 0x11
        /*000e*/ 	.short	(.L_3 - .L_2)
	.align		4
.L_2:
        /*0010*/ 	.word	index@(_Z3dotPfS_S_)
        /*0014*/ 	.word	0x00000000


	//----- nvinfo : EIATTR_MIN_STACK_SIZE
	.align		4
.L_3:
        /*0018*/ 	.byte	0x04, 0x12
        /*001a*/ 	.short	(.L_5 - .L_4)
	.align		4
.L_4:
        /*001c*/ 	.word	index@(_Z3dotPfS_S_)
        /*0020*/ 	.word	0x00000000
.L_5:


//--------------------- .nv.compat                --------------------------
	.section	.nv.compat,"",@"SHT_CUDA_COMPAT_INFO"
	.align	4
        /*0000*/ 	.byte	0x02, 0x09, 0x00, 0x00, 0x02, 0x02, 0x01, 0x00, 0x02, 0x05, 0x05, 0x00, 0x03, 0x07, 0x01, 0x01
        /*0010*/ 	.byte	0x02, 0x03, 0x00, 0x00, 0x02, 0x06, 0x01, 0x00, 0x04, 0x0b, 0x08, 0x00, 0x09, 0x00, 0x00, 0x00
        /*0020*/ 	.byte	0x00, 0x00, 0x00, 0x00


//--------------------- .nv.info._Z3dotPfS_S_     --------------------------
	.section	.nv.info._Z3dotPfS_S_,"",@"SHT_CUDA_INFO"
	.sectionflags	@""
	.align	4


	//----- nvinfo : EIATTR_CUDA_API_VERSION
	.align		4
        /*0000*/ 	.byte	0x04, 0x37
        /*0002*/ 	.short	(.L_7 - .L_6)
.L_6:
        /*0004*/ 	.word	0x00000082


	//----- nvinfo : EIATTR_KPARAM_INFO
	.align		4
.L_7:
        /*0008*/ 	.byte	0x04, 0x17
        /*000a*/ 	.short	(.L_9 - .L_8)
.L_8:
        /*000c*/ 	.word	0x00000000
        /*0010*/ 	.short	0x0002
        /*0012*/ 	.short	0x0010
        /*0014*/ 	.byte	0x00, 0xf5, 0x21, 0x00


	//----- nvinfo : EIATTR_KPARAM_INFO
	.align		4
.L_9:
        /*0018*/ 	.byte	0x04, 0x17
        /*001a*/ 	.short	(.L_11 - .L_10)
.L_10:
        /*001c*/ 	.word	0x00000000
        /*0020*/ 	.short	0x0001
        /*0022*/ 	.short	0x0008
        /*0024*/ 	.byte	0x00, 0xf5, 0x21, 0x00


	//----- nvinfo : EIATTR_KPARAM_INFO
	.align		4
.L_11:
        /*0028*/ 	.byte	0x04, 0x17
        /*002a*/ 	.short	(.L_13 - .L_12)
.L_12:
        /*002c*/ 	.word	0x00000000
        /*0030*/ 	.short	0x0000
        /*0032*/ 	.short	0x0000
        /*0034*/ 	.byte	0x00, 0xf5, 0x21, 0x00


	//----- nvinfo : EIATTR_SPARSE_MMA_MASK
	.align		4
.L_13:
        /*0038*/ 	.byte	0x03, 0x50
        /*003a*/ 	.short	0x0000


	//----- nvinfo : EIATTR_MAXREG_COUNT
	.align		4
        /*003c*/ 	.byte	0x03, 0x1b
        /*003e*/ 	.short	0x00ff


	//----- nvinfo : EIATTR_NUM_BARRIERS
	.align		4
        /*0040*/ 	.byte	0x02, 0x4c
        /*0042*/ 	.byte	0x01
	.zero		1


	//----- nvinfo : EIATTR_MERCURY_ISA_VERSION
	.align		4
        /*0044*/ 	.byte	0x03, 0x5f
        /*0046*/ 	.short	0x0101


	//----- nvinfo : EIATTR_VRC_CTA_INIT_COUNT
	.align		4
        /*0048*/ 	.byte	0x02, 0x4a
	.zero		1
	.zero		1


	//----- nvinfo : EIATTR_EXIT_INSTR_OFFSETS
	.align		4
        /*004c*/ 	.byte	0x04, 0x1c
        /*004e*/ 	.short	(.L_15 - .L_14)


	//   ....[0]....
.L_14:
        /*0050*/ 	.word	0x000002d0


	//   ....[1]....
        /*0054*/ 	.word	0x00000350


	//----- nvinfo : EIATTR_CRS_STACK_SIZE
	.align		4
.L_15:
        /*0058*/ 	.byte	0x04, 0x1e
        /*005a*/ 	.short	(.L_17 - .L_16)
.L_16:
        /*005c*/ 	.word	0x00000000


	//----- nvinfo : EIATTR_CBANK_PARAM_SIZE
	.align		4
.L_17:
        /*0060*/ 	.byte	0x03, 0x19
        /*0062*/ 	.short	0x0018


	//----- nvinfo : EIATTR_PARAM_CBANK
	.align		4
        /*0064*/ 	.byte	0x04, 0x0a
        /*0066*/ 	.short	(.L_19 - .L_18)
	.align		4
.L_18:
        /*0068*/ 	.word	index@(.nv.constant0._Z3dotPfS_S_)
        /*006c*/ 	.short	0x0380
        /*006e*/ 	.short	0x0018


	//----- nvinfo : EIATTR_SW_WAR
	.align		4
.L_19:
        /*0070*/ 	.byte	0x04, 0x36
        /*0072*/ 	.short	(.L_21 - .L_20)
.L_20:
        /*0074*/ 	.word	0x00000008
.L_21:


//--------------------- .nv.callgraph             --------------------------
	.section	.nv.callgraph,"",@"SHT_CUDA_CALLGRAPH"
	.align	4
	.sectionentsize	8
	.align		4
        /*0000*/ 	.word	0x00000000
	.align		4
        /*0004*/ 	.word	0xffffffff
	.align		4
        /*0008*/ 	.word	0x00000000
	.align		4
        /*000c*/ 	.word	0xfffffffe
	.align		4
        /*0010*/ 	.word	0x00000000
	.align		4
        /*0014*/ 	.word	0xfffffffd
	.align		4
        /*0018*/ 	.word	0x00000000
	.align		4
        /*001c*/ 	.word	0xfffffffc


//--------------------- .text._Z3dotPfS_S_        --------------------------
	.section	.text._Z3dotPfS_S_,"ax",@progbits
	.align	128
        .global         _Z3dotPfS_S_
        .type           _Z3dotPfS_S_,@function
        .size           _Z3dotPfS_S_,(.L_x_6 - _Z3dotPfS_S_)
        .other          _Z3dotPfS_S_,@"STO_CUDA_ENTRY STV_DEFAULT"
_Z3dotPfS_S_:
.text._Z3dotPfS_S_:
[----:B------:R-:W-:Y:S01]  /*0000*/  LDC R1, c[0x0][0x37c] ;  /* 0x0000df00ff017b82 */ /* 0x000fe20000000800 */
[----:B------:R-:W0:Y:S01]  /*0010*/  S2R R12, SR_TID.X ;  /* 0x00000000000c7919 */ /* 0x000e220000002100 */
[----:B------:R-:W1:Y:S01]  /*0020*/  LDCU UR4, c[0x0][0x360] ;  /* 0x00006c00ff0477ac */ /* 0x000e620008000800 */
[----:B------:R-:W-:Y:S01]  /*0030*/  BSSY.RECONVERGENT B0, `(.L_x_0) ;  /* 0x0000015000007945 */ /* 0x000fe20003800200 */
[----:B------:R-:W-:Y:S01]  /*0040*/  IMAD.MOV.U32 R11, RZ, RZ, RZ ;  /* 0x000000ffff0b7224 */ /* 0x000fe200078e00ff */
[----:B------:R-:W0:Y:S01]  /*0050*/  S2R R13, SR_CTAID.X ;  /* 0x00000000000d7919 */ /* 0x000e220000002500 */
[----:B------:R-:W2:Y:S01]  /*0060*/  LDCU.64 UR6, c[0x0][0x358] ;  /* 0x00006b00ff0677ac */ /* 0x000ea20008000a00 */
[----:B-1----:R-:W-:Y:S02]  /*0070*/  IMAD.U32 R10, RZ, RZ, UR4 ;  /* 0x00000004ff0a7e24 */ /* 0x002fe4000f8e00ff */
[----:B0-----:R-:W-:-:S05]  /*0080*/  IMAD R0, R13, UR4, R12 ;  /* 0x000000040d007c24 */ /* 0x001fca000f8e020c */
[----:B------:R-:W-:-:S13]  /*0090*/  ISETP.GT.AND P0, PT, R0, -0x510bf601, PT ;  /* 0xaef409ff0000780c */ /* 0x000fda0003f04270 */
[----:B--2---:R-:W-:Y:S05]  /*00a0*/  @P0 BRA `(.L_x_1) ;  /* 0x0000000000340947 */ /* 0x004fea0003800000 */
[----:B------:R-:W0:Y:S01]  /*00b0*/  LDC.64 R6, c[0x0][0x380] ;  /* 0x0000e000ff067b82 */ /* 0x000e220000000a00 */
[----:B------:R-:W1:Y:S01]  /*00c0*/  LDCU UR4, c[0x0][0x370] ;  /* 0x00006e00ff0477ac */ /* 0x000e620008000800 */
[----:B------:R-:W-:-:S06]  /*00d0*/  HFMA2 R11, -RZ, RZ, 0, 0 ;  /* 0x00000000ff0b7431 */ /* 0x000fcc00000001ff */
[----:B------:R-:W2:Y:S01]  /*00e0*/  LDC.64 R8, c[0x0][0x388] ;  /* 0x0000e200ff087b82 */ /* 0x000ea20000000a00 */
[----:B-1----:R-:W-:-:S07]  /*00f0*/  IMAD R15, R10, UR4, RZ ;  /* 0x000000040a0f7c24 */ /* 0x002fce000f8e02ff */
.L_x_2:
[----:B0-----:R-:W-:-:S04]  /*0100*/  IMAD.WIDE R2, R0, 0x4, R6 ;  /* 0x0000000400027825 */ /* 0x001fc800078e0206 */
[----:B--2---:R-:W-:Y:S02]  /*0110*/  IMAD.WIDE R4, R0, 0x4, R8 ;  /* 0x0000000400047825 */ /* 0x004fe400078e0208 */
[----:B------:R-:W2:Y:S04]  /*0120*/  LDG.E R2, desc[UR6][R2.64] ;  /* 0x0000000602027981 */ /* 0x000ea8000c1e1900 */
[----:B------:R-:W2:Y:S01]  /*0130*/  LDG.E R4, desc[UR6][R4.64] ;  /* 0x0000000604047981 */ /* 0x000ea2000c1e1900 */
[----:B------:R-:W-:-:S05]  /*0140*/  IMAD.IADD R0, R15, 0x1, R0 ;  /* 0x000000010f007824 */ /* 0x000fca00078e0200 */
[----:B------:R-:W-:Y:S01]  /*0150*/  ISETP.GE.AND P0, PT, R0, -0x510bf600, PT ;  /* 0xaef40a000000780c */ /* 0x000fe20003f06270 */
[----:B--2---:R-:W-:-:S12]  /*0160*/  FFMA R11, R2, R4, R11 ;  /* 0x00000004020b7223 */ /* 0x004fd8000000000b */
[----:B------:R-:W-:Y:S05]  /*0170*/  @!P0 BRA `(.L_x_2) ;  /* 0xfffffffc00e08947 */ /* 0x000fea000383ffff */
.L_x_1:
[----:B------:R-:W-:Y:S05]  /*0180*/  BSYNC.RECONVERGENT B0 ;  /* 0x0000000000007941 */ /* 0x000fea0003800200 */
.L_x_0:
[----:B------:R-:W0:Y:S01]  /*0190*/  S2UR UR5, SR_CgaCtaId ;  /* 0x00000000000579c3 */ /* 0x000e220000008800 */
[----:B------:R-:W-:Y:S01]  /*01a0*/  UMOV UR4, 0x400 ;  /* 0x0000040000047882 */ /* 0x000fe20000000000 */
[----:B------:R-:W-:Y:S02]  /*01b0*/  ISETP.GE.U32.AND P1, PT, R10, 0x2, PT ;  /* 0x000000020a00780c */ /* 0x000fe40003f26070 */
[----:B------:R-:W-:Y:S01]  /*01c0*/  ISETP.NE.AND P0, PT, R12, RZ, PT ;  /* 0x000000ff0c00720c */ /* 0x000fe20003f05270 */
[----:B0-----:R-:W-:-:S06]  /*01d0*/  ULEA UR4, UR5, UR4, 0x18 ;  /* 0x0000000405047291 */ /* 0x001fcc000f8ec0ff */
[----:B------:R-:W-:-:S05]  /*01e0*/  LEA R0, R12, UR4, 0x2 ;  /* 0x000000040c007c11 */ /* 0x000fca000f8e10ff */
[----:B------:R0:W-:Y:S01]  /*01f0*/  STS [R0], R11 ;  /* 0x0000000b00007388 */ /* 0x0001e20000000800 */
[----:B------:R-:W-:Y:S06]  /*0200*/  BAR.SYNC.DEFER_BLOCKING 0x0 ;  /* 0x0000000000007b1d */ /* 0x000fec0000010000 */
[----:B------:R-:W-:Y:S05]  /*0210*/  @!P1 BRA `(.L_x_3) ;  /* 0x00000000002c9947 */ /* 0x000fea0003800000 */
.L_x_4:
[----:B------:R-:W-:-:S04]  /*0220*/  SHF.R.U32.HI R5, RZ, 0x1, R10 ;  /* 0x00000001ff057819 */ /* 0x000fc8000001160a */
[----:B------:R-:W-:-:S13]  /*0230*/  ISETP.GE.U32.AND P1, PT, R12, R5, PT ;  /* 0x000000050c00720c */ /* 0x000fda0003f26070 */
[----:B------:R-:W-:Y:S01]  /*0240*/  @!P1 LEA R2, R5, R0, 0x2 ;  /* 0x0000000005029211 */ /* 0x000fe200078e10ff */
[----:B------:R-:W-:Y:S05]  /*0250*/  @!P1 LDS R3, [R0] ;  /* 0x0000000000039984 */ /* 0x000fea0000000800 */
[----:B------:R-:W1:Y:S02]  /*0260*/  @!P1 LDS R2, [R2] ;  /* 0x0000000002029984 */ /* 0x000e640000000800 */
[----:B-1----:R-:W-:-:S05]  /*0270*/  @!P1 FADD R3, R2, R3 ;  /* 0x0000000302039221 */ /* 0x002fca0000000000 */
[----:B------:R1:W-:Y:S01]  /*0280*/  @!P1 STS [R0], R3 ;  /* 0x0000000300009388 */ /* 0x0003e20000000800 */
[----:B------:R-:W-:Y:S01]  /*0290*/  BAR.SYNC.DEFER_BLOCKING 0x0 ;  /* 0x0000000000007b1d */ /* 0x000fe20000010000 */
[----:B------:R-:W-:Y:S02]  /*02a0*/  ISETP.GT.U32.AND P1, PT, R10, 0x3, PT ;  /* 0x000000030a00780c */ /* 0x000fe40003f24070 */
[----:B------:R-:W-:-:S11]  /*02b0*/  MOV R10, R5 ;  /* 0x00000005000a7202 */ /* 0x000fd60000000f00 */
[----:B-1----:R-:W-:Y:S05]  /*02c0*/  @P1 BRA `(.L_x_4) ;  /* 0xfffffffc00d41947 */ /* 0x002fea000383ffff */
.L_x_3:
[----:B------:R-:W-:Y:S05]  /*02d0*/  @P0 EXIT ;  /* 0x000000000000094d */ /* 0x000fea0003800000 */
[----:B------:R-:W1:Y:S01]  /*02e0*/  S2UR UR5, SR_CgaCtaId ;  /* 0x00000000000579c3 */ /* 0x000e620000008800 */
[----:B------:R-:W-:-:S07]  /*02f0*/  UMOV UR4, 0x400 ;  /* 0x0000040000047882 */ /* 0x000fce0000000000 */
[----:B------:R-:W2:Y:S01]  /*0300*/  LDC.64 R2, c[0x0][0x390] ;  /* 0x0000e400ff027b82 */ /* 0x000ea20000000a00 */
[----:B-1----:R-:W-:Y:S01]  /*0310*/  ULEA UR4, UR5, UR4, 0x18 ;  /* 0x0000000405047291 */ /* 0x002fe2000f8ec0ff */
[----:B--2---:R-:W-:-:S08]  /*0320*/  IMAD.WIDE.U32 R2, R13, 0x4, R2 ;  /* 0x000000040d027825 */ /* 0x004fd000078e0002 */
[----:B------:R-:W1:Y:S04]  /*0330*/  LDS R5, [UR4] ;  /* 0x00000004ff057984 */ /* 0x000e680008000800 */
[----:B-1----:R-:W-:Y:S01]  /*0340*/  STG.E desc[UR6][R2.64], R5 ;  /* 0x0000000502007986 */ /* 0x002fe2000c101906 */
[----:B------:R-:W-:Y:S05]  /*0350*/  EXIT ;  /* 0x000000000000794d */ /* 0x000fea0003800000 */
.L_x_5:
[----:B------:R-:W-:-:S00]  /*0360*/  BRA `(.L_x_5) ;  /* 0xfffffffc00fc7947 */ /* 0x000fc0000383ffff */
[----:B------:R-:W-:-:S00]  /*0370*/  NOP ;  /* 0x0000000000007918 */ /* 0x000fc00000000000 */
        /* <DEDUP_REMOVED lines=8> */
.L_x_6:


//--------------------- .nv.shared._Z3dotPfS_S_   --------------------------
	.section	.nv.shared._Z3dotPfS_S_,"aw",@nobits
	.sectionflags	@""
	.align	4
.nv.shared._Z3dotPfS_S_:
	.zero		2048


//--------------------- .nv.shared.reserved.0     --------------------------
	.section	.nv.shared.reserved.0,"aw",@nobits
	.weak		__nv_reservedSMEM_offset_0_alias
	.size		__nv_reservedSMEM_offset_0_alias, 0, 64
	.other		__nv_reservedSMEM_offset_0_alias,@"STO_CUDA_RESERVED_SHARED STV_DEFAULT"
__nv_reservedSMEM_offset_0_alias:
	.zero		0
	.zero		64


//--------------------- .nv.constant0._Z3dotPfS_S_ --------------------------
	.section	.nv.constant0._Z3dotPfS_S_,"a",@progbits
	.sectionflags	@""
	.align	4
.nv.constant0._Z3dotPfS_S_:
	.zero		920


//--------------------- SYMBOLS --------------------------

	.type		.nv.reservedSmem.offset0,@object
	.size		.nv.reservedSmem.offset0,0x4
	.type		.nv.reservedSmem.cap,@object
	.size		.nv.reservedSmem.cap,0x4
